	.headerflags	@"EF_CUDA_TEXMODE_UNIFIED EF_CUDA_64BIT_ADDRESS EF_CUDA_ACCELERATORS EF_CUDA_SM90 EF_CUDA_VIRTUAL_SM(EF_CUDA_SM90)"
	.elftype	@"ET_EXEC"


//--------------------- .nv.info                  --------------------------
	.section	.nv.info,"",@"SHT_CUDA_INFO"
	.align	4


	//----- nvinfo : EIATTR_REGCOUNT
	.align		4
        /*0000*/ 	.byte	0x04, 0x2f
        /*0002*/ 	.short	(.L_3 - .L_2)
	.align		4
.L_2:
        /*0004*/ 	.word	index@(triton_per_fused_add_div_mean_mul_pow_sqrt_sub_25)
        /*0008*/ 	.word	0x00000020


	//----- nvinfo : EIATTR_MIN_STACK_SIZE
	.align		4
.L_3:
        /*000c*/ 	.byte	0x04, 0x12
        /*000e*/ 	.short	(.L_5 - .L_4)
	.align		4
.L_4:
        /*0010*/ 	.word	index@(triton_per_fused_add_div_mean_mul_pow_sqrt_sub_25)
        /*0014*/ 	.word	0x00000000


	//----- nvinfo : EIATTR_FRAME_SIZE
	.align		4
.L_5:
        /*0018*/ 	.byte	0x04, 0x11
        /*001a*/ 	.short	(.L_7 - .L_6)
	.align		4
.L_6:
        /*001c*/ 	.word	index@(triton_per_fused_add_div_mean_mul_pow_sqrt_sub_25)
        /*0020*/ 	.word	0x00000000


	//----- nvinfo : EIATTR_MIN_STACK_SIZE
	.align		4
.L_7:
        /*0024*/ 	.byte	0x04, 0x12
        /*0026*/ 	.short	(.L_9 - .L_8)
	.align		4
.L_8:
        /*0028*/ 	.word	index@(triton_per_fused_add_div_mean_mul_pow_sqrt_sub_25)
        /*002c*/ 	.word	0x00000000
.L_9:


//--------------------- .nv.info.triton_per_fused_add_div_mean_mul_pow_sqrt_sub_25 --------------------------
	.section	.nv.info.triton_per_fused_add_div_mean_mul_pow_sqrt_sub_25,"",@"SHT_CUDA_INFO"
	.sectionflags	@""
	.align	4


	//----- nvinfo : EIATTR_CUDA_API_VERSION
	.align		4
        /*0000*/ 	.byte	0x04, 0x37
        /*0002*/ 	.short	(.L_11 - .L_10)
.L_10:
        /*0004*/ 	.word	0x0000007c


	//----- nvinfo : EIATTR_KPARAM_INFO
	.align		4
.L_11:
        /*0008*/ 	.byte	0x04, 0x17
        /*000a*/ 	.short	(.L_13 - .L_12)
.L_12:
        /*000c*/ 	.word	0x00000000
        /*0010*/ 	.short	0x0014
        /*0012*/ 	.short	0x00a0
        /*0014*/ 	.byte	0x00, 0xf0, 0x11, 0x00


	//----- nvinfo : EIATTR_KPARAM_INFO
	.align		4
.L_13:
        /*0018*/ 	.byte	0x04, 0x17
        /*001a*/ 	.short	(.L_15 - .L_14)
.L_14:
        /*001c*/ 	.word	0x00000000
        /*0020*/ 	.short	0x0013
        /*0022*/ 	.short	0x0098
        /*0024*/ 	.byte	0x00, 0xf4, 0x21, 0x00


	//----- nvinfo : EIATTR_KPARAM_INFO
	.align		4
.L_15:
        /*0028*/ 	.byte	0x04, 0x17
        /*002a*/ 	.short	(.L_17 - .L_16)
.L_16:
        /*002c*/ 	.word	0x00000000
        /*0030*/ 	.short	0x0012
        /*0032*/ 	.short	0x0090
        /*0034*/ 	.byte	0x00, 0xf4, 0x21, 0x00


	//----- nvinfo : EIATTR_KPARAM_INFO
	.align		4
.L_17:
        /*0038*/ 	.byte	0x04, 0x17
        /*003a*/ 	.short	(.L_19 - .L_18)
.L_18:
        /*003c*/ 	.word	0x00000000
        /*0040*/ 	.short	0x0011
        /*0042*/ 	.short	0x0088
        /*0044*/ 	.byte	0x00, 0xf4, 0x21, 0x00


	//----- nvinfo : EIATTR_KPARAM_INFO
	.align		4
.L_19:
        /*0048*/ 	.byte	0x04, 0x17
        /*004a*/ 	.short	(.L_21 - .L_20)
.L_20:
        /*004c*/ 	.word	0x00000000
        /*0050*/ 	.short	0x0010
        /*0052*/ 	.short	0x0080
        /*0054*/ 	.byte	0x00, 0xf4, 0x21, 0x00


	//----- nvinfo : EIATTR_KPARAM_INFO
	.align		4
.L_21:
        /*0058*/ 	.byte	0x04, 0x17
        /*005a*/ 	.short	(.L_23 - .L_22)
.L_22:
        /*005c*/ 	.word	0x00000000
        /*0060*/ 	.short	0x000f
        /*0062*/ 	.short	0x0078
        /*0064*/ 	.byte	0x00, 0xf4, 0x21, 0x00


	//----- nvinfo : EIATTR_KPARAM_INFO
	.align		4
.L_23:
        /*0068*/ 	.byte	0x04, 0x17
        /*006a*/ 	.short	(.L_25 - .L_24)
.L_24:
        /*006c*/ 	.word	0x00000000
        /*0070*/ 	.short	0x000e
        /*0072*/ 	.short	0x0070
        /*0074*/ 	.byte	0x00, 0xf4, 0x21, 0x00


	//----- nvinfo : EIATTR_KPARAM_INFO
	.align		4
.L_25:
        /*0078*/ 	.byte	0x04, 0x17
        /*007a*/ 	.short	(.L_27 - .L_26)
.L_26:
        /*007c*/ 	.word	0x00000000
        /*0080*/ 	.short	0x000d
        /*0082*/ 	.short	0x0068
        /*0084*/ 	.byte	0x00, 0xf4, 0x21, 0x00


	//----- nvinfo : EIATTR_KPARAM_INFO
	.align		4
.L_27:
        /*0088*/ 	.byte	0x04, 0x17
        /*008a*/ 	.short	(.L_29 - .L_28)
.L_28:
        /*008c*/ 	.word	0x00000000
        /*0090*/ 	.short	0x000c
        /*0092*/ 	.short	0x0060
        /*0094*/ 	.byte	0x00, 0xf4, 0x21, 0x00


	//----- nvinfo : EIATTR_KPARAM_INFO
	.align		4
.L_29:
        /*0098*/ 	.byte	0x04, 0x17
        /*009a*/ 	.short	(.L_31 - .L_30)
.L_30:
        /*009c*/ 	.word	0x00000000
        /*00a0*/ 	.short	0x000b
        /*00a2*/ 	.short	0x0058
        /*00a4*/ 	.byte	0x00, 0xf4, 0x21, 0x00


	//----- nvinfo : EIATTR_KPARAM_INFO
	.align		4
.L_31:
        /*00a8*/ 	.byte	0x04, 0x17
        /*00aa*/ 	.short	(.L_33 - .L_32)
.L_32:
        /*00ac*/ 	.word	0x00000000
        /*00b0*/ 	.short	0x000a
        /*00b2*/ 	.short	0x0050
        /*00b4*/ 	.byte	0x00, 0xf4, 0x21, 0x00


	//----- nvinfo : EIATTR_KPARAM_INFO
	.align		4
.L_33:
        /*00b8*/ 	.byte	0x04, 0x17
        /*00ba*/ 	.short	(.L_35 - .L_34)
.L_34:
        /*00bc*/ 	.word	0x00000000
        /*00c0*/ 	.short	0x0009
        /*00c2*/ 	.short	0x0048
        /*00c4*/ 	.byte	0x00, 0xf4, 0x21, 0x00


	//----- nvinfo : EIATTR_KPARAM_INFO
	.align		4
.L_35:
        /*00c8*/ 	.byte	0x04, 0x17
        /*00ca*/ 	.short	(.L_37 - .L_36)
.L_36:
        /*00cc*/ 	.word	0x00000000
        /*00d0*/ 	.short	0x0008
        /*00d2*/ 	.short	0x0040
        /*00d4*/ 	.byte	0x00, 0xf4, 0x21, 0x00


	//----- nvinfo : EIATTR_KPARAM_INFO
	.align		4
.L_37:
        /*00d8*/ 	.byte	0x04, 0x17
        /*00da*/ 	.short	(.L_39 - .L_38)
.L_38:
        /*00dc*/ 	.word	0x00000000
        /*00e0*/ 	.short	0x0007
        /*00e2*/ 	.short	0x0038
        /*00e4*/ 	.byte	0x00, 0xf4, 0x21, 0x00


	//----- nvinfo : EIATTR_KPARAM_INFO
	.align		4
.L_39:
        /*00e8*/ 	.byte	0x04, 0x17
        /*00ea*/ 	.short	(.L_41 - .L_40)
.L_40:
        /*00ec*/ 	.word	0x00000000
        /*00f0*/ 	.short	0x0006
        /*00f2*/ 	.short	0x0030
        /*00f4*/ 	.byte	0x00, 0xf4, 0x21, 0x00


	//----- nvinfo : EIATTR_KPARAM_INFO
	.align		4
.L_41:
        /*00f8*/ 	.byte	0x04, 0x17
        /*00fa*/ 	.short	(.L_43 - .L_42)
.L_42:
        /*00fc*/ 	.word	0x00000000
        /*0100*/ 	.short	0x0005
        /*0102*/ 	.short	0x0028
        /*0104*/ 	.byte	0x00, 0xf4, 0x21, 0x00


	//----- nvinfo : EIATTR_KPARAM_INFO
	.align		4
.L_43:
        /*0108*/ 	.byte	0x04, 0x17
        /*010a*/ 	.short	(.L_45 - .L_44)
.L_44:
        /*010c*/ 	.word	0x00000000
        /*0110*/ 	.short	0x0004
        /*0112*/ 	.short	0x0020
        /*0114*/ 	.byte	0x00, 0xf4, 0x21, 0x00


	//----- nvinfo : EIATTR_KPARAM_INFO
	.align		4
.L_45:
        /*0118*/ 	.byte	0x04, 0x17
        /*011a*/ 	.short	(.L_47 - .L_46)
.L_46:
        /*011c*/ 	.word	0x00000000
        /*0120*/ 	.short	0x0003
        /*0122*/ 	.short	0x0018
        /*0124*/ 	.byte	0x00, 0xf4, 0x21, 0x00


	//----- nvinfo : EIATTR_KPARAM_INFO
	.align		4
.L_47:
        /*0128*/ 	.byte	0x04, 0x17
        /*012a*/ 	.short	(.L_49 - .L_48)
.L_48:
        /*012c*/ 	.word	0x00000000
        /*0130*/ 	.short	0x0002
        /*0132*/ 	.short	0x0010
        /*0134*/ 	.byte	0x00, 0xf4, 0x21, 0x00


	//----- nvinfo : EIATTR_KPARAM_INFO
	.align		4
.L_49:
        /*0138*/ 	.byte	0x04, 0x17
        /*013a*/ 	.short	(.L_51 - .L_50)
.L_50:
        /*013c*/ 	.word	0x00000000
        /*0140*/ 	.short	0x0001
        /*0142*/ 	.short	0x0008
        /*0144*/ 	.byte	0x00, 0xf4, 0x21, 0x00


	//----- nvinfo : EIATTR_KPARAM_INFO
	.align		4
.L_51:
        /*0148*/ 	.byte	0x04, 0x17
        /*014a*/ 	.short	(.L_53 - .L_52)
.L_52:
        /*014c*/ 	.word	0x00000000
        /*0150*/ 	.short	0x0000
        /*0152*/ 	.short	0x0000
        /*0154*/ 	.byte	0x00, 0xf4, 0x21, 0x00


	//----- nvinfo : EIATTR_SPARSE_MMA_MASK
	.align		4
.L_53:
        /*0158*/ 	.byte	0x03, 0x50
        /*015a*/ 	.short	0x0000


	//----- nvinfo : EIATTR_MAXREG_COUNT
	.align		4
        /*015c*/ 	.byte	0x03, 0x1b
        /*015e*/ 	.short	0x00ff


	//----- nvinfo : EIATTR_COOP_GROUP_MASK_REGIDS
	.align		4
        /*0160*/ 	.byte	0x04, 0x29
        /*0162*/ 	.short	(.L_55 - .L_54)


	//   ....[0]....
.L_54:
        /*0164*/ 	.word	0xffffffff


	//   ....[1]....
        /*0168*/ 	.word	0xffffffff


	//   ....[2]....
        /*016c*/ 	.word	0xffffffff


	//   ....[3]....
        /*0170*/ 	.word	0xffffffff


	//   ....[4]....
        /*0174*/ 	.word	0xffffffff


	//   ....[5]....
        /*0178*/ 	.word	0xffffffff


	//   ....[6]....
        /*017c*/ 	.word	0xffffffff


	//   ....[7]....
        /*0180*/ 	.word	0xffffffff


	//   ....[8]....
        /*0184*/ 	.word	0xffffffff


	//   ....[9]....
        /*0188*/ 	.word	0xffffffff


	//   ....[10]....
        /*018c*/ 	.word	0xffffffff


	//   ....[11]....
        /*0190*/ 	.word	0xffffffff


	//   ....[12]....
        /*0194*/ 	.word	0xffffffff


	//   ....[13]....
        /*0198*/ 	.word	0xffffffff


	//   ....[14]....
        /*019c*/ 	.word	0xffffffff


	//   ....[15]....
        /*01a0*/ 	.word	0xffffffff


	//   ....[16]....
        /*01a4*/ 	.word	0xffffffff


	//   ....[17]....
        /*01a8*/ 	.word	0xffffffff


	//   ....[18]....
        /*01ac*/ 	.word	0xffffffff


	//   ....[19]....
        /*01b0*/ 	.word	0xffffffff


	//   ....[20]....
        /*01b4*/ 	.word	0xffffffff


	//   ....[21]....
        /*01b8*/ 	.word	0xffffffff


	//   ....[22]....
        /*01bc*/ 	.word	0xffffffff


	//   ....[23]....
        /*01c0*/ 	.word	0xffffffff


	//   ....[24]....
        /*01c4*/ 	.word	0xffffffff


	//   ....[25]....
        /*01c8*/ 	.word	0xffffffff


	//   ....[26]....
        /*01cc*/ 	.word	0xffffffff


	//   ....[27]....
        /*01d0*/ 	.word	0xffffffff


	//   ....[28]....
        /*01d4*/ 	.word	0xffffffff


	//   ....[29]....
        /*01d8*/ 	.word	0xffffffff


	//   ....[30]....
        /*01dc*/ 	.word	0xffffffff


	//   ....[31]....
        /*01e0*/ 	.word	0xffffffff


	//   ....[32]....
        /*01e4*/ 	.word	0xffffffff


	//   ....[33]....
        /*01e8*/ 	.word	0xffffffff


	//   ....[34]....
        /*01ec*/ 	.word	0xffffffff


	//   ....[35]....
        /*01f0*/ 	.word	0xffffffff


	//   ....[36]....
        /*01f4*/ 	.word	0xffffffff


	//   ....[37]....
        /*01f8*/ 	.word	0xffffffff


	//   ....[38]....
        /*01fc*/ 	.word	0xffffffff


	//   ....[39]....
        /*0200*/ 	.word	0xffffffff


	//----- nvinfo : EIATTR_COOP_GROUP_INSTR_OFFSETS
	.align		4
.L_55:
        /*0204*/ 	.byte	0x04, 0x28
        /*0206*/ 	.short	(.L_57 - .L_56)


	//   ....[0]....
.L_56:
        /*0208*/ 	.word	0x00000340


	//   ....[1]....
        /*020c*/ 	.word	0x00000360


	//   ....[2]....
        /*0210*/ 	.word	0x000003c0


	//   ....[3]....
        /*0214*/ 	.word	0x000003f0


	//   ....[4]....
        /*0218*/ 	.word	0x00000430


	//   ....[5]....
        /*021c*/ 	.word	0x00000440


	//   ....[6]....
        /*0220*/ 	.word	0x00000490


	//   ....[7]....
        /*0224*/ 	.word	0x000004b0


	//   ....[8]....
        /*0228*/ 	.word	0x000004e0


	//   ....[9]....
        /*022c*/ 	.word	0x000004f0


	//   ....[10]....
        /*0230*/ 	.word	0x00000500


	//   ....[11]....
        /*0234*/ 	.word	0x00000510


	//   ....[12]....
        /*0238*/ 	.word	0x00000540


	//   ....[13]....
        /*023c*/ 	.word	0x00000560


	//   ....[14]....
        /*0240*/ 	.word	0x00000590


	//   ....[15]....
        /*0244*/ 	.word	0x000005b0


	//   ....[16]....
        /*0248*/ 	.word	0x000005c0


	//   ....[17]....
        /*024c*/ 	.word	0x000005d0


	//   ....[18]....
        /*0250*/ 	.word	0x00000600


	//   ....[19]....
        /*0254*/ 	.word	0x00000610


	//   ....[20]....
        /*0258*/ 	.word	0x00000650


	//   ....[21]....
        /*025c*/ 	.word	0x00000670


	//   ....[22]....
        /*0260*/ 	.word	0x00000680


	//   ....[23]....
        /*0264*/ 	.word	0x00000690


	//   ....[24]....
        /*0268*/ 	.word	0x000006c0


	//   ....[25]....
        /*026c*/ 	.word	0x000006f0


	//   ....[26]....
        /*0270*/ 	.word	0x00000710


	//   ....[27]....
        /*0274*/ 	.word	0x00000730


	//   ....[28]....
        /*0278*/ 	.word	0x00000750


	//   ....[29]....
        /*027c*/ 	.word	0x00000770


	//   ....[30]....
        /*0280*/ 	.word	0x000007f0


	//   ....[31]....
        /*0284*/ 	.word	0x00000820


	//   ....[32]....
        /*0288*/ 	.word	0x00000840


	//   ....[33]....
        /*028c*/ 	.word	0x00000860


	//   ....[34]....
        /*0290*/ 	.word	0x00000880


	//   ....[35]....
        /*0294*/ 	.word	0x00000890


	//   ....[36]....
        /*0298*/ 	.word	0x000008f0


	//   ....[37]....
        /*029c*/ 	.word	0x00000920


	//   ....[38]....
        /*02a0*/ 	.word	0x000009a0


	//   ....[39]....
        /*02a4*/ 	.word	0x000009f0


	//----- nvinfo : EIATTR_EXIT_INSTR_OFFSETS
	.align		4
.L_57:
        /*02a8*/ 	.byte	0x04, 0x1c
        /*02aa*/ 	.short	(.L_59 - .L_58)


	//   ....[0]....
.L_58:
        /*02ac*/ 	.word	0x00000c20


	//   ....[1]....
        /*02b0*/ 	.word	0x00000c40


	//----- nvinfo : EIATTR_REQNTID
	.align		4
.L_59:
        /*02b4*/ 	.byte	0x04, 0x10
        /*02b6*/ 	.short	(.L_61 - .L_60)
.L_60:
        /*02b8*/ 	.word	0x00000040
        /*02bc*/ 	.word	0x00000001
        /*02c0*/ 	.word	0x00000001


	//----- nvinfo : EIATTR_CBANK_PARAM_SIZE
	.align		4
.L_61:
        /*02c4*/ 	.byte	0x03, 0x19
        /*02c6*/ 	.short	0x00a4


	//----- nvinfo : EIATTR_PARAM_CBANK
	.align		4
        /*02c8*/ 	.byte	0x04, 0x0a
        /*02ca*/ 	.short	(.L_63 - .L_62)
	.align		4
.L_62:
        /*02cc*/ 	.word	index@(.nv.constant0.triton_per_fused_add_div_mean_mul_pow_sqrt_sub_25)
        /*02d0*/ 	.short	0x0210
        /*02d2*/ 	.short	0x00a4


	//----- nvinfo : EIATTR_SW_WAR
	.align		4
.L_63:
        /*02d4*/ 	.byte	0x04, 0x36
        /*02d6*/ 	.short	(.L_65 - .L_64)
.L_64:
        /*02d8*/ 	.word	0x00000008
.L_65:


//--------------------- .nv.callgraph             --------------------------
	.section	.nv.callgraph,"",@"SHT_CUDA_CALLGRAPH"
	.align	4
	.sectionentsize	8
	.align		4
        /*0000*/ 	.word	0x00000000
	.align		4
        /*0004*/ 	.word	0xffffffff
	.align		4
        /*0008*/ 	.word	0x00000000
	.align		4
        /*000c*/ 	.word	0xfffffffe
	.align		4
        /*0010*/ 	.word	0x00000000
	.align		4
        /*0014*/ 	.word	0xfffffffd
	.align		4
        /*0018*/ 	.word	0x00000000
	.align		4
        /*001c*/ 	.word	0xfffffffc


//--------------------- .nv.constant4             --------------------------
	.section	.nv.constant4,"a",@progbits
	.align	8
	.align		8
.nv.constant4:
        /*0000*/ 	.dword	_$_str
	.align		8
        /*0008*/ 	.dword	_$_str_$_2


//--------------------- .text.triton_per_fused_add_div_mean_mul_pow_sqrt_sub_25 --------------------------
	.section	.text.triton_per_fused_add_div_mean_mul_pow_sqrt_sub_25,"ax",@progbits
	.sectionflags	@"SHF_BARRIERS=1"
	.align	128
        .global         triton_per_fused_add_div_mean_mul_pow_sqrt_sub_25
        .type           triton_per_fused_add_div_mean_mul_pow_sqrt_sub_25,@function
        .size           triton_per_fused_add_div_mean_mul_pow_sqrt_sub_25,(.L_x_1 - triton_per_fused_add_div_mean_mul_pow_sqrt_sub_25)
        .other          triton_per_fused_add_div_mean_mul_pow_sqrt_sub_25,@"STO_CUDA_ENTRY STV_DEFAULT"
triton_per_fused_add_div_mean_mul_pow_sqrt_sub_25:
.text.triton_per_fused_add_div_mean_mul_pow_sqrt_sub_25:
[----:B------:R-:W0:Y:S01]  /*0000*/  LDC R1, c[0x0][0x28] ;  /* 0x00000a00ff017b82 */ /* 0x000e220000000800 */
[----:B------:R-:W1:Y:S07]  /*0010*/  S2R R2, SR_TID.X ;  /* 0x0000000000027919 */ /* 0x000e6e0000002100 */
[----:B------:R-:W2:Y:S01]  /*0020*/  LDC.64 R4, c[0x0][0x218] ;  /* 0x00008600ff047b82 */ /* 0x000ea20000000a00 */
[----:B------:R-:W-:-:S07]  /*0030*/  ULDC.64 UR4, c[0x0][0x208] ;  /* 0x0000820000047ab9 */ /* 0x000fce0000000a00 */
[----:B------:R-:W3:Y:S08]  /*0040*/  LDC.64 R10, c[0x0][0x210] ;  /* 0x00008400ff0a7b82 */ /* 0x000ef00000000a00 */
[----:B------:R-:W4:Y:S08]  /*0050*/  LDC.64 R28, c[0x0][0x258] ;  /* 0x00009600ff1c7b82 */ /* 0x000f300000000a00 */
[----:B------:R-:W5:Y:S01]  /*0060*/  LDC.64 R16, c[0x0][0x220] ;  /* 0x00008800ff107b82 */ /* 0x000f620000000a00 */
[----:B-1----:R-:W-:Y:S01]  /*0070*/  LOP3.LUT R25, R2, 0x1f, RZ, 0xc0, !PT ;  /* 0x0000001f02197812 */ /* 0x002fe200078ec0ff */
[----:B---3--:R-:W3:Y:S06]  /*0080*/  LDG.E R26, desc[UR4][R10.64] ;  /* 0x000000040a1a7981 */ /* 0x008eec000c1e1900 */
[----:B------:R-:W1:Y:S01]  /*0090*/  LDC.64 R8, c[0x0][0x228] ;  /* 0x00008a00ff087b82 */ /* 0x000e620000000a00 */
[C---:B--2---:R-:W-:Y:S01]  /*00a0*/  IMAD.WIDE.U32 R4, R25.reuse, 0x4, R4 ;  /* 0x0000000419047825 */ /* 0x044fe200078e0004 */
[----:B----4-:R-:W2:Y:S06]  /*00b0*/  LDG.E R28, desc[UR4][R28.64] ;  /* 0x000000041c1c7981 */ /* 0x010eac000c1e1900 */
[----:B------:R-:W4:Y:S01]  /*00c0*/  LDC.64 R20, c[0x0][0x260] ;  /* 0x00009800ff147b82 */ /* 0x000f220000000a00 */
[----:B------:R1:W2:Y:S01]  /*00d0*/  LDG.E R3, desc[UR4][R4.64] ;  /* 0x0000000404037981 */ /* 0x0002a2000c1e1900 */
[----:B-----5:R-:W-:-:S06]  /*00e0*/  IMAD.WIDE.U32 R16, R25, 0x4, R16 ;  /* 0x0000000419107825 */ /* 0x020fcc00078e0010 */
[----:B------:R-:W5:Y:S01]  /*00f0*/  LDC.64 R18, c[0x0][0x268] ;  /* 0x00009a00ff127b82 */ /* 0x000f620000000a00 */
[----:B------:R1:W2:Y:S02]  /*0100*/  LDG.E R0, desc[UR4][R16.64] ;  /* 0x0000000410007981 */ /* 0x0002a4000c1e1900 */
[----:B-1----:R-:W-:-:S05]  /*0110*/  IMAD.WIDE.U32 R8, R25, 0x4, R8 ;  /* 0x0000000419087825 */ /* 0x002fca00078e0008 */
[----:B------:R-:W1:Y:S01]  /*0120*/  LDC.64 R4, c[0x0][0x230] ;  /* 0x00008c00ff047b82 */ /* 0x000e620000000a00 */
[----:B------:R-:W2:Y:S07]  /*0130*/  LDG.E R9, desc[UR4][R8.64] ;  /* 0x0000000408097981 */ /* 0x000eae000c1e1900 */
[----:B------:R-:W1:Y:S01]  /*0140*/  LDC.64 R14, c[0x0][0x238] ;  /* 0x00008e00ff0e7b82 */ /* 0x000e620000000a00 */
[----:B0---4-:R-:W4:Y:S04]  /*0150*/  LDG.E R21, desc[UR4][R20.64] ;  /* 0x0000000414157981 */ /* 0x011f28000c1e1900 */
[----:B-----5:R0:W5:Y:S03]  /*0160*/  LDG.E R6, desc[UR4][R18.64] ;  /* 0x0000000412067981 */ /* 0x020166000c1e1900 */
[----:B------:R-:W0:Y:S01]  /*0170*/  LDC.64 R12, c[0x0][0x240] ;  /* 0x00009000ff0c7b82 */ /* 0x000e220000000a00 */
[----:B-1----:R-:W-:-:S07]  /*0180*/  IMAD.WIDE.U32 R4, R25, 0x4, R4 ;  /* 0x0000000419047825 */ /* 0x002fce00078e0004 */
[----:B------:R-:W1:Y:S01]  /*0190*/  LDC.64 R16, c[0x0][0x250] ;  /* 0x00009400ff107b82 */ /* 0x000e620000000a00 */
[----:B------:R-:W4:Y:S01]  /*01a0*/  LDG.E R5, desc[UR4][R4.64] ;  /* 0x0000000404057981 */ /* 0x000f22000c1e1900 */
[----:B------:R-:W-:-:S05]  /*01b0*/  IMAD.WIDE.U32 R14, R25, 0x4, R14 ;  /* 0x00000004190e7825 */ /* 0x000fca00078e000e */
[----:B------:R0:W4:Y:S02]  /*01c0*/  LDG.E R4, desc[UR4][R14.64] ;  /* 0x000000040e047981 */ /* 0x000124000c1e1900 */
[----:B0-----:R-:W-:-:S05]  /*01d0*/  IMAD.WIDE.U32 R18, R25, 0x4, R12 ;  /* 0x0000000419127825 */ /* 0x001fca00078e000c */
[----:B------:R-:W5:Y:S01]  /*01e0*/  LDG.E R7, desc[UR4][R18.64] ;  /* 0x0000000412077981 */ /* 0x000f62000c1e1900 */
[----:B------:R-:W0:Y:S01]  /*01f0*/  LDC.64 R14, c[0x0][0x248] ;  /* 0x00009200ff0e7b82 */ /* 0x000e220000000a00 */
[----:B-1----:R-:W-:-:S05]  /*0200*/  IMAD.WIDE.U32 R22, R25, 0x4, R16 ;  /* 0x0000000419167825 */ /* 0x002fca00078e0010 */
[----:B------:R1:W5:Y:S01]  /*0210*/  LDG.E R20, desc[UR4][R22.64] ;  /* 0x0000000416147981 */ /* 0x000362000c1e1900 */
[----:B0-----:R-:W-:-:S05]  /*0220*/  IMAD.WIDE.U32 R24, R25, 0x4, R14 ;  /* 0x0000000419187825 */ /* 0x001fca00078e000e */
[----:B------:R-:W5:Y:S01]  /*0230*/  LDG.E R8, desc[UR4][R24.64] ;  /* 0x0000000418087981 */ /* 0x000f62000c1e1900 */
[----:B------:R-:W0:Y:S08]  /*0240*/  LDC.64 R12, c[0x0][0x270] ;  /* 0x00009c00ff0c7b82 */ /* 0x000e300000000a00 */
[----:B------:R-:W1:Y:S08]  /*0250*/  LDC.64 R14, c[0x0][0x280] ;  /* 0x0000a000ff0e7b82 */ /* 0x000e700000000a00 */
[----:B------:R-:W1:Y:S01]  /*0260*/  LDC.64 R16, c[0x0][0x288] ;  /* 0x0000a200ff107b82 */ /* 0x000e620000000a00 */
[----:B0-----:R0:W5:Y:S07]  /*0270*/  LDG.E R27, desc[UR4][R12.64] ;  /* 0x000000040c1b7981 */ /* 0x00116e000c1e1900 */
[----:B-1----:R-:W1:Y:S01]  /*0280*/  LDC.64 R22, c[0x0][0x298] ;  /* 0x0000a600ff167b82 */ /* 0x002e620000000a00 */
[----:B------:R-:W5:Y:S07]  /*0290*/  LDG.E R15, desc[UR4][R14.64] ;  /* 0x000000040e0f7981 */ /* 0x000f6e000c1e1900 */
[----:B0-----:R-:W0:Y:S01]  /*02a0*/  LDC.64 R12, c[0x0][0x278] ;  /* 0x00009e00ff0c7b82 */ /* 0x001e220000000a00 */
[----:B------:R-:W5:Y:S07]  /*02b0*/  LDG.E R16, desc[UR4][R16.64] ;  /* 0x0000000410107981 */ /* 0x000f6e000c1e1900 */
[----:B------:R-:W3:Y:S01]  /*02c0*/  LDC.64 R18, c[0x0][0x290] ;  /* 0x0000a400ff127b82 */ /* 0x000ee20000000a00 */
[----:B-1----:R-:W5:Y:S07]  /*02d0*/  LDG.E R22, desc[UR4][R22.64] ;  /* 0x0000000416167981 */ /* 0x002f6e000c1e1900 */
[----:B------:R-:W1:Y:S01]  /*02e0*/  LDC.64 R24, c[0x0][0x2a0] ;  /* 0x0000a800ff187b82 */ /* 0x000e620000000a00 */
[----:B0-----:R0:W5:Y:S04]  /*02f0*/  LDG.E R29, desc[UR4][R12.64] ;  /* 0x000000040c1d7981 */ /* 0x001168000c1e1900 */
[----:B---3--:R-:W3:Y:S03]  /*0300*/  LDG.E R18, desc[UR4][R18.64] ;  /* 0x0000000412127981 */ /* 0x008ee6000c1e1900 */
[----:B0-----:R-:W0:Y:S01]  /*0310*/  LDC.64 R12, c[0x0][0x2a8] ;  /* 0x0000aa00ff0c7b82 */ /* 0x001e220000000a00 */
[----:B-1----:R-:W3:Y:S04]  /*0320*/  LDG.E R24, desc[UR4][R24.64] ;  /* 0x0000000418187981 */ /* 0x002ee8000c1e1900 */
[----:B0-----:R0:W3:Y:S04]  /*0330*/  LDG.E R12, desc[UR4][R12.64] ;  /* 0x000000040c0c7981 */ /* 0x0010e8000c1e1900 */
[----:B--2---:R-:W1:Y:S02]  /*0340*/  SHFL.BFLY PT, R14, R3, 0x10, 0x1f ;  /* 0x0e001f00030e7f89 */ /* 0x004e6400000e0000 */
[----:B-1----:R-:W-:-:S05]  /*0350*/  FADD R3, R3, R14 ;  /* 0x0000000e03037221 */ /* 0x002fca0000000000 */
[----:B0-----:R-:W0:Y:S01]  /*0360*/  SHFL.BFLY PT, R13, R3, 0x8, 0x1f ;  /* 0x0d001f00030d7f89 */ /* 0x001e2200000e0000 */
[----:B------:R-:W-:Y:S01]  /*0370*/  FMUL R14, R26, 0.000244140625 ;  /* 0x398000001a0e7820 */ /* 0x000fe20000400000 */
[----:B------:R-:W-:-:S05]  /*0380*/  FMUL R28, R28, 0.000244140625 ;  /* 0x398000001c1c7820 */ /* 0x000fca0000400000 */
[----:B------:R-:W1:Y:S08]  /*0390*/  MUFU.SQRT R14, R14 ;  /* 0x0000000e000e7308 */ /* 0x000e700000002000 */
[----:B------:R-:W2:Y:S01]  /*03a0*/  MUFU.SQRT R28, R28 ;  /* 0x0000001c001c7308 */ /* 0x000ea20000002000 */
[----:B0-----:R-:W-:-:S05]  /*03b0*/  FADD R17, R3, R13 ;  /* 0x0000000d03117221 */ /* 0x001fca0000000000 */
[----:B------:R-:W0:Y:S01]  /*03c0*/  SHFL.BFLY PT, R26, R17, 0x4, 0x1f ;  /* 0x0c801f00111a7f89 */ /* 0x000e2200000e0000 */
[----:B-1----:R-:W-:-:S04]  /*03d0*/  FFMA R19, R14, 0.03125, RZ ;  /* 0x3d0000000e137823 */ /* 0x002fc800000000ff */
[----:B--2---:R-:W-:Y:S02]  /*03e0*/  FFMA R14, R28, 0.03125, R19 ;  /* 0x3d0000001c0e7823 */ /* 0x004fe40000000013 */
[----:B------:R-:W1:Y:S01]  /*03f0*/  SHFL.BFLY PT, R19, R0, 0x10, 0x1f ;  /* 0x0e001f0000137f89 */ /* 0x000e6200000e0000 */
[----:B----4-:R-:W-:Y:S01]  /*0400*/  FMUL R23, R21, 0.000244140625 ;  /* 0x3980000015177820 */ /* 0x010fe20000400000 */
[----:B-----5:R-:W-:Y:S01]  /*0410*/  FMUL R6, R6, 0.000244140625 ;  /* 0x3980000006067820 */ /* 0x020fe20000400000 */
[----:B0-----:R-:W-:Y:S02]  /*0420*/  FADD R13, R17, R26 ;  /* 0x0000001a110d7221 */ /* 0x001fe40000000000 */
[----:B------:R-:W0:Y:S04]  /*0430*/  SHFL.BFLY PT, R26, R9, 0x10, 0x1f ;  /* 0x0e001f00091a7f89 */ /* 0x000e2800000e0000 */
[----:B------:R-:W2:Y:S01]  /*0440*/  SHFL.BFLY PT, R28, R13, 0x2, 0x1f ;  /* 0x0c401f000d1c7f89 */ /* 0x000ea200000e0000 */
[----:B------:R-:W4:Y:S01]  /*0450*/  MUFU.SQRT R23, R23 ;  /* 0x0000001700177308 */ /* 0x000f220000002000 */
[----:B-1----:R-:W-:-:S07]  /*0460*/  FADD R3, R0, R19 ;  /* 0x0000001300037221 */ /* 0x002fce0000000000 */
[----:B------:R1:W5:Y:S01]  /*0470*/  MUFU.SQRT R19, R6 ;  /* 0x0000000600137308 */ /* 0x0003620000002000 */
[----:B----4-:R-:W-:Y:S01]  /*0480*/  FFMA R25, R23, 0.03125, R14 ;  /* 0x3d00000017197823 */ /* 0x010fe2000000000e */
[----:B-1----:R-:W1:Y:S01]  /*0490*/  SHFL.BFLY PT, R6, R5, 0x10, 0x1f ;  /* 0x0e001f0005067f89 */ /* 0x002e6200000e0000 */
[----:B0-----:R-:W-:-:S03]  /*04a0*/  FADD R17, R9, R26 ;  /* 0x0000001a09117221 */ /* 0x001fc60000000000 */
[----:B------:R-:W0:Y:S01]  /*04b0*/  SHFL.BFLY PT, R14, R3, 0x8, 0x1f ;  /* 0x0d001f00030e7f89 */ /* 0x000e2200000e0000 */
[----:B--2---:R-:W-:Y:S01]  /*04c0*/  FADD R21, R13, R28 ;  /* 0x0000001c0d157221 */ /* 0x004fe20000000000 */
[----:B-----5:R-:W-:Y:S02]  /*04d0*/  FFMA R0, R19, 0.03125, R25 ;  /* 0x3d00000013007823 */ /* 0x020fe40000000019 */
[----:B------:R-:W2:Y:S04]  /*04e0*/  SHFL.BFLY PT, R9, R17, 0x8, 0x1f ;  /* 0x0d001f0011097f89 */ /* 0x000ea800000e0000 */
[----:B------:R-:W4:Y:S04]  /*04f0*/  SHFL.BFLY PT, R19, R4, 0x10, 0x1f ;  /* 0x0e001f0004137f89 */ /* 0x000f2800000e0000 */
[----:B------:R-:W5:Y:S04]  /*0500*/  SHFL.BFLY PT, R26, R21, 0x1, 0x1f ;  /* 0x0c201f00151a7f89 */ /* 0x000f6800000e0000 */
[----:B------:R-:W5:Y:S01]  /*0510*/  SHFL.BFLY PT, R28, R7, 0x10, 0x1f ;  /* 0x0e001f00071c7f89 */ /* 0x000f6200000e0000 */
[----:B-1----:R-:W-:Y:S01]  /*0520*/  FADD R23, R5, R6 ;  /* 0x0000000605177221 */ /* 0x002fe20000000000 */
[----:B0-----:R-:W-:-:S04]  /*0530*/  FADD R25, R3, R14 ;  /* 0x0000000e03197221 */ /* 0x001fc80000000000 */
[----:B------:R-:W0:Y:S01]  /*0540*/  SHFL.BFLY PT, R14, R23, 0x8, 0x1f ;  /* 0x0d001f00170e7f89 */ /* 0x000e2200000e0000 */
[----:B--2---:R-:W-:-:S03]  /*0550*/  FADD R13, R17, R9 ;  /* 0x00000009110d7221 */ /* 0x004fc60000000000 */
[----:B------:R-:W1:Y:S01]  /*0560*/  SHFL.BFLY PT, R17, R20, 0x10, 0x1f ;  /* 0x0e001f0014117f89 */ /* 0x000e6200000e0000 */
[----:B----4-:R-:W-:Y:S01]  /*0570*/  FADD R19, R4, R19 ;  /* 0x0000001304137221 */ /* 0x010fe20000000000 */
[----:B-----5:R-:W-:Y:S02]  /*0580*/  FADD R3, R21, R26 ;  /* 0x0000001a15037221 */ /* 0x020fe40000000000 */
[----:B------:R-:W2:Y:S01]  /*0590*/  SHFL.BFLY PT, R26, R13, 0x4, 0x1f ;  /* 0x0c801f000d1a7f89 */ /* 0x000ea200000e0000 */
[----:B------:R-:W-:-:S03]  /*05a0*/  FADD R9, R7, R28 ;  /* 0x0000001c07097221 */ /* 0x000fc60000000000 */
[----:B------:R-:W4:Y:S04]  /*05b0*/  SHFL.BFLY PT, R28, R19, 0x8, 0x1f ;  /* 0x0d001f00131c7f89 */ /* 0x000f2800000e0000 */
[----:B------:R-:W5:Y:S04]  /*05c0*/  SHFL.BFLY PT, R21, R8, 0x10, 0x1f ;  /* 0x0e001f0008157f89 */ /* 0x000f6800000e0000 */
[----:B------:R-:W5:Y:S01]  /*05d0*/  SHFL.BFLY PT, R6, R25, 0x4, 0x1f ;  /* 0x0c801f0019067f89 */ /* 0x000f6200000e0000 */
[----:B0-----:R-:W-:Y:S01]  /*05e0*/  FADD R5, R23, R14 ;  /* 0x0000000e17057221 */ /* 0x001fe20000000000 */
[----:B-1----:R-:W-:-:S02]  /*05f0*/  FADD R7, R20, R17 ;  /* 0x0000001114077221 */ /* 0x002fc40000000000 */
[----:B------:R-:W0:Y:S04]  /*0600*/  SHFL.BFLY PT, R14, R9, 0x8, 0x1f ;  /* 0x0d001f00090e7f89 */ /* 0x000e2800000e0000 */
[----:B------:R-:W1:Y:S01]  /*0610*/  SHFL.BFLY PT, R20, R7, 0x8, 0x1f ;  /* 0x0d001f0007147f89 */ /* 0x000e6200000e0000 */
[----:B--2---:R-:W-:Y:S01]  /*0620*/  FADD R4, R13, R26 ;  /* 0x0000001a0d047221 */ /* 0x004fe20000000000 */
[----:B----4-:R-:W-:Y:S01]  /*0630*/  FADD R13, R19, R28 ;  /* 0x0000001c130d7221 */ /* 0x010fe20000000000 */
[----:B-----5:R-:W-:Y:S01]  /*0640*/  FADD R21, R8, R21 ;  /* 0x0000001508157221 */ /* 0x020fe20000000000 */
[----:B------:R-:W2:Y:S01]  /*0650*/  SHFL.BFLY PT, R26, R5, 0x4, 0x1f ;  /* 0x0c801f00051a7f89 */ /* 0x000ea200000e0000 */
[----:B------:R-:W-:-:S03]  /*0660*/  FADD R6, R25, R6 ;  /* 0x0000000619067221 */ /* 0x000fc60000000000 */
[----:B------:R-:W4:Y:S04]  /*0670*/  SHFL.BFLY PT, R8, R13, 0x4, 0x1f ;  /* 0x0c801f000d087f89 */ /* 0x000f2800000e0000 */
[----:B------:R-:W5:Y:S04]  /*0680*/  SHFL.BFLY PT, R28, R21, 0x8, 0x1f ;  /* 0x0d001f00151c7f89 */ /* 0x000f6800000e0000 */
[----:B------:R-:W5:Y:S01]  /*0690*/  SHFL.BFLY PT, R17, R6, 0x2, 0x1f ;  /* 0x0c401f0006117f89 */ /* 0x000f6200000e0000 */
[----:B0-----:R-:W-:Y:S01]  /*06a0*/  FADD R14, R9, R14 ;  /* 0x0000000e090e7221 */ /* 0x001fe20000000000 */
[----:B-1----:R-:W-:-:S04]  /*06b0*/  FADD R20, R7, R20 ;  /* 0x0000001407147221 */ /* 0x002fc80000000000 */
[----:B------:R-:W0:Y:S01]  /*06c0*/  SHFL.BFLY PT, R9, R14, 0x4, 0x1f ;  /* 0x0c801f000e097f89 */ /* 0x000e2200000e0000 */
[----:B------:R-:W-:Y:S01]  /*06d0*/  FMUL R25, R15, 6.103515625e-05 ;  /* 0x388000000f197820 */ /* 0x000fe20000400000 */
[----:B--2---:R-:W-:Y:S02]  /*06e0*/  FADD R26, R5, R26 ;  /* 0x0000001a051a7221 */ /* 0x004fe40000000000 */
[----:B------:R-:W1:Y:S01]  /*06f0*/  SHFL.BFLY PT, R5, R4, 0x2, 0x1f ;  /* 0x0c401f0004057f89 */ /* 0x000e6200000e0000 */
[----:B----4-:R-:W-:-:S03]  /*0700*/  FADD R8, R13, R8 ;  /* 0x000000080d087221 */ /* 0x010fc60000000000 */
[----:B------:R-:W2:Y:S01]  /*0710*/  SHFL.BFLY PT, R13, R20, 0x4, 0x1f ;  /* 0x0c801f00140d7f89 */ /* 0x000ea200000e0000 */
[----:B-----5:R-:W-:-:S03]  /*0720*/  FADD R28, R21, R28 ;  /* 0x0000001c151c7221 */ /* 0x020fc60000000000 */
[----:B------:R-:W4:Y:S01]  /*0730*/  SHFL.BFLY PT, R7, R26, 0x2, 0x1f ;  /* 0x0c401f001a077f89 */ /* 0x000f2200000e0000 */
[----:B------:R-:W-:-:S03]  /*0740*/  FADD R17, R6, R17 ;  /* 0x0000001106117221 */ /* 0x000fc60000000000 */
[----:B------:R-:W5:Y:S01]  /*0750*/  SHFL.BFLY PT, R21, R28, 0x4, 0x1f ;  /* 0x0c801f001c157f89 */ /* 0x000f6200000e0000 */
[----:B------:R0:W-:Y:S03]  /*0760*/  MUFU.SQRT R6, R25 ;  /* 0x0000001900067308 */ /* 0x0001e60000002000 */
[----:B0-----:R-:W0:Y:S01]  /*0770*/  SHFL.BFLY PT, R25, R8, 0x2, 0x1f ;  /* 0x0c401f0008197f89 */ /* 0x001e2200000e0000 */
[----:B------:R-:W-:Y:S01]  /*0780*/  FADD R9, R14, R9 ;  /* 0x000000090e097221 */ /* 0x000fe20000000000 */
[----:B------:R-:W-:Y:S01]  /*0790*/  FMUL R23, R29, 6.103515625e-05 ;  /* 0x388000001d177820 */ /* 0x000fe20000400000 */
[----:B------:R-:W-:Y:S01]  /*07a0*/  FMUL R15, R16, 6.103515625e-05 ;  /* 0x38800000100f7820 */ /* 0x000fe20000400000 */
[----:B------:R-:W-:Y:S01]  /*07b0*/  FMUL R29, R22, 1.52587890625e-05 ;  /* 0x37800000161d7820 */ /* 0x000fe20000400000 */
[----:B---3--:R-:W-:Y:S01]  /*07c0*/  FMUL R16, R18, 1.52587890625e-05 ;  /* 0x3780000012107820 */ /* 0x008fe20000400000 */
[----:B-1----:R-:W-:Y:S01]  /*07d0*/  FADD R5, R4, R5 ;  /* 0x0000000504057221 */ /* 0x002fe20000000000 */
[----:B--2---:R-:W-:Y:S01]  /*07e0*/  FADD R22, R20, R13 ;  /* 0x0000000d14167221 */ /* 0x004fe20000000000 */
[----:B------:R-:W1:Y:S01]  /*07f0*/  SHFL.BFLY PT, R18, R9, 0x2, 0x1f ;  /* 0x0c401f0009127f89 */ /* 0x000e6200000e0000 */
[----:B------:R-:W-:Y:S01]  /*0800*/  FMUL R19, R27, 6.103515625e-05 ;  /* 0x388000001b137820 */ /* 0x000fe20000400000 */
[----:B----4-:R-:W-:-:S02]  /*0810*/  FADD R7, R26, R7 ;  /* 0x000000071a077221 */ /* 0x010fc40000000000 */
[----:B------:R-:W2:Y:S01]  /*0820*/  SHFL.BFLY PT, R4, R17, 0x1, 0x1f ;  /* 0x0c201f0011047f89 */ /* 0x000ea200000e0000 */
[----:B-----5:R-:W-:-:S03]  /*0830*/  FADD R21, R28, R21 ;  /* 0x000000151c157221 */ /* 0x020fc60000000000 */
[----:B------:R-:W3:Y:S01]  /*0840*/  SHFL.BFLY PT, R20, R5, 0x1, 0x1f ;  /* 0x0c201f0005147f89 */ /* 0x000ee200000e0000 */
[----:B------:R-:W-:-:S03]  /*0850*/  FMUL R26, R24, 1.52587890625e-05 ;  /* 0x37800000181a7820 */ /* 0x000fc60000400000 */
[----:B------:R-:W4:Y:S01]  /*0860*/  SHFL.BFLY PT, R27, R22, 0x2, 0x1f ;  /* 0x0c401f00161b7f89 */ /* 0x000f2200000e0000 */
[----:B0-----:R-:W-:-:S03]  /*0870*/  FADD R25, R8, R25 ;  /* 0x0000001908197221 */ /* 0x001fc60000000000 */
[----:B------:R-:W-:Y:S04]  /*0880*/  SHFL.BFLY PT, R24, R21, 0x2, 0x1f ;  /* 0x0c401f0015187f89 */ /* 0x000fe800000e0000 */
[----:B------:R-:W0:Y:S01]  /*0890*/  SHFL.BFLY PT, R8, R7, 0x1, 0x1f ;  /* 0x0c201f0007087f89 */ /* 0x000e2200000e0000 */
[----:B------:R-:W5:Y:S08]  /*08a0*/  MUFU.SQRT R19, R19 ;  /* 0x0000001300137308 */ /* 0x000f700000002000 */
[----:B------:R-:W0:Y:S01]  /*08b0*/  MUFU.SQRT R23, R23 ;  /* 0x0000001700177308 */ /* 0x000e220000002000 */
[----:B-1----:R-:W-:Y:S01]  /*08c0*/  FADD R18, R9, R18 ;  /* 0x0000001209127221 */ /* 0x002fe20000000000 */
[----:B--2---:R-:W-:Y:S01]  /*08d0*/  FADD R17, R17, R4 ;  /* 0x0000000411117221 */ /* 0x004fe20000000000 */
[----:B---3--:R-:W-:Y:S01]  /*08e0*/  FADD R20, R5, R20 ;  /* 0x0000001405147221 */ /* 0x008fe20000000000 */
[----:B------:R-:W1:Y:S04]  /*08f0*/  SHFL.BFLY PT, R4, R25, 0x1, 0x1f ;  /* 0x0c201f0019047f89 */ /* 0x000e6800000e0000 */
[----:B------:R-:W2:Y:S01]  /*0900*/  MUFU.SQRT R15, R15 ;  /* 0x0000000f000f7308 */ /* 0x000ea20000002000 */
[----:B----4-:R-:W-:Y:S01]  /*0910*/  FADD R27, R22, R27 ;  /* 0x0000001b161b7221 */ /* 0x010fe20000000000 */
[----:B------:R-:W3:Y:S06]  /*0920*/  SHFL.BFLY PT, R5, R18, 0x1, 0x1f ;  /* 0x0c201f0012057f89 */ /* 0x000eec00000e0000 */
[----:B------:R5:W-:Y:S01]  /*0930*/  MUFU.SQRT R13, R26 ;  /* 0x0000001a000d7308 */ /* 0x000be20000002000 */
[----:B0-----:R-:W-:Y:S01]  /*0940*/  FADD R7, R7, R8 ;  /* 0x0000000807077221 */ /* 0x001fe20000000000 */
[----:B------:R-:W-:-:S06]  /*0950*/  FADD R24, R21, R24 ;  /* 0x0000001815187221 */ /* 0x000fcc0000000000 */
[----:B------:R-:W0:Y:S01]  /*0960*/  MUFU.SQRT R16, R16 ;  /* 0x0000001000107308 */ /* 0x000e220000002000 */
[----:B-----5:R-:W-:Y:S01]  /*0970*/  FFMA R26, R19, 0.0625, R0 ;  /* 0x3d800000131a7823 */ /* 0x020fe20000000000 */
[----:B------:R-:W-:-:S03]  /*0980*/  FMUL R12, R12, 1.52587890625e-05 ;  /* 0x378000000c0c7820 */ /* 0x000fc60000400000 */
[----:B------:R-:W-:Y:S01]  /*0990*/  FFMA R23, R23, 0.0625, R26 ;  /* 0x3d80000017177823 */ /* 0x000fe2000000001a */
[----:B------:R-:W4:Y:S02]  /*09a0*/  SHFL.BFLY PT, R8, R27, 0x1, 0x1f ;  /* 0x0c201f001b087f89 */ /* 0x000f2400000e0000 */
[----:B------:R-:W5:Y:S01]  /*09b0*/  MUFU.SQRT R14, R29 ;  /* 0x0000001d000e7308 */ /* 0x000f620000002000 */
[----:B------:R-:W-:Y:S01]  /*09c0*/  FFMA R22, R6, 0.0625, R23 ;  /* 0x3d80000006167823 */ /* 0x000fe20000000017 */
[----:B------:R-:W-:Y:S01]  /*09d0*/  FMUL R9, R7, 3.814697265625e-06 ;  /* 0x3680000007097820 */ /* 0x000fe20000400000 */
[----:B------:R-:W-:Y:S01]  /*09e0*/  FMUL R3, R3, 3.814697265625e-06 ;  /* 0x3680000003037820 */ /* 0x000fe20000400000 */
[----:B------:R-:W4:Y:S01]  /*09f0*/  SHFL.BFLY PT, R7, R24, 0x1, 0x1f ;  /* 0x0c201f0018077f89 */ /* 0x000f2200000e0000 */
[----:B--2---:R-:W-:Y:S01]  /*0a00*/  FFMA R15, R15, 0.0625, R22 ;  /* 0x3d8000000f0f7823 */ /* 0x004fe20000000016 */
[----:B------:R-:W-:Y:S02]  /*0a10*/  FMUL R0, R17, 3.814697265625e-06 ;  /* 0x3680000011007820 */ /* 0x000fe40000400000 */
[----:B------:R-:W2:Y:S01]  /*0a20*/  MUFU.SQRT R12, R12 ;  /* 0x0000000c000c7308 */ /* 0x000ea20000002000 */
[----:B0-----:R-:W-:Y:S01]  /*0a30*/  FFMA R15, R16, 0.125, R15 ;  /* 0x3e000000100f7823 */ /* 0x001fe2000000000f */
[----:B------:R-:W-:-:S06]  /*0a40*/  FMUL R20, R20, 3.814697265625e-06 ;  /* 0x3680000014147820 */ /* 0x000fcc0000400000 */
[----:B------:R-:W0:Y:S01]  /*0a50*/  MUFU.SQRT R3, R3 ;  /* 0x0000000300037308 */ /* 0x000e220000002000 */
[----:B-----5:R-:W-:Y:S01]  /*0a60*/  FFMA R14, R14, 0.125, R15 ;  /* 0x3e0000000e0e7823 */ /* 0x020fe2000000000f */
[----:B-1----:R-:W-:-:S03]  /*0a70*/  FADD R25, R25, R4 ;  /* 0x0000000419197221 */ /* 0x002fc60000000000 */
[----:B------:R-:W-:-:S03]  /*0a80*/  FFMA R13, R13, 0.125, R14 ;  /* 0x3e0000000d0d7823 */ /* 0x000fc6000000000e */
[----:B------:R-:W1:Y:S01]  /*0a90*/  MUFU.SQRT R0, R0 ;  /* 0x0000000000007308 */ /* 0x000e620000002000 */
[----:B---3--:R-:W-:Y:S01]  /*0aa0*/  FADD R18, R18, R5 ;  /* 0x0000000512127221 */ /* 0x008fe20000000000 */
[----:B--2---:R-:W-:Y:S01]  /*0ab0*/  FFMA R12, R12, 0.125, R13 ;  /* 0x3e0000000c0c7823 */ /* 0x004fe2000000000d */
[----:B------:R-:W-:-:S05]  /*0ac0*/  FMUL R25, R25, 3.814697265625e-06 ;  /* 0x3680000019197820 */ /* 0x000fca0000400000 */
[----:B------:R-:W2:Y:S01]  /*0ad0*/  MUFU.SQRT R6, R20 ;  /* 0x0000001400067308 */ /* 0x000ea20000002000 */
[----:B------:R-:W-:Y:S01]  /*0ae0*/  FMUL R18, R18, 3.814697265625e-06 ;  /* 0x3680000012127820 */ /* 0x000fe20000400000 */
[----:B----4-:R-:W-:Y:S01]  /*0af0*/  FADD R8, R27, R8 ;  /* 0x000000081b087221 */ /* 0x010fe20000000000 */
[----:B0-----:R-:W-:-:S05]  /*0b00*/  FFMA R3, R3, 0.25, R12 ;  /* 0x3e80000003037823 */ /* 0x001fca000000000c */
[----:B------:R-:W0:Y:S01]  /*0b10*/  MUFU.SQRT R4, R9 ;  /* 0x0000000900047308 */ /* 0x000e220000002000 */
[----:B------:R-:W-:Y:S01]  /*0b20*/  FMUL R8, R8, 3.814697265625e-06 ;  /* 0x3680000008087820 */ /* 0x000fe20000400000 */
[----:B------:R-:W-:Y:S01]  /*0b30*/  FADD R7, R24, R7 ;  /* 0x0000000718077221 */ /* 0x000fe20000000000 */
[----:B-1----:R-:W-:-:S05]  /*0b40*/  FFMA R3, R0, 0.25, R3 ;  /* 0x3e80000000037823 */ /* 0x002fca0000000003 */
[----:B------:R-:W1:Y:S01]  /*0b50*/  MUFU.SQRT R5, R25 ;  /* 0x0000001900057308 */ /* 0x000e620000002000 */
[----:B------:R-:W-:Y:S01]  /*0b60*/  FMUL R7, R7, 3.814697265625e-06 ;  /* 0x3680000007077820 */ /* 0x000fe20000400000 */
[----:B--2---:R-:W-:-:S06]  /*0b70*/  FFMA R3, R6, 0.25, R3 ;  /* 0x3e80000006037823 */ /* 0x004fcc0000000003 */
[----:B------:R-:W2:Y:S01]  /*0b80*/  MUFU.SQRT R18, R18 ;  /* 0x0000001200127308 */ /* 0x000ea20000002000 */
[----:B0-----:R-:W-:Y:S01]  /*0b90*/  FFMA R4, R4, 0.25, R3 ;  /* 0x3e80000004047823 */ /* 0x001fe20000000003 */
[----:B------:R-:W-:Y:S01]  /*0ba0*/  BAR.SYNC.DEFER_BLOCKING 0x0 ;  /* 0x0000000000007b1d */ /* 0x000fe20000010000 */
[----:B------:R-:W-:-:S05]  /*0bb0*/  LOP3.LUT P0, RZ, R2, 0x3f, RZ, 0xc0, !PT ;  /* 0x0000003f02ff7812 */ /* 0x000fca000780c0ff */
[----:B------:R-:W0:Y:S01]  /*0bc0*/  MUFU.SQRT R8, R8 ;  /* 0x0000000800087308 */ /* 0x000e220000002000 */
[----:B-1----:R-:W-:-:S07]  /*0bd0*/  FADD R5, R5, R4 ;  /* 0x0000000405057221 */ /* 0x002fce0000000000 */
[----:B------:R-:W1:Y:S01]  /*0be0*/  MUFU.SQRT R7, R7 ;  /* 0x0000000700077308 */ /* 0x000e620000002000 */
[----:B--2---:R-:W-:-:S04]  /*0bf0*/  FADD R5, R18, R5 ;  /* 0x0000000512057221 */ /* 0x004fc80000000000 */
[----:B0-----:R-:W-:-:S04]  /*0c00*/  FADD R0, R8, R5 ;  /* 0x0000000508007221 */ /* 0x001fc80000000000 */
[----:B-1----:R-:W-:Y:S01]  /*0c10*/  FADD R3, R7, R0 ;  /* 0x0000000007037221 */ /* 0x002fe20000000000 */
[----:B------:R-:W-:Y:S06]  /*0c20*/  @P0 EXIT ;  /* 0x000000000000094d */ /* 0x000fec0003800000 */
[----:B------:R-:W-:Y:S01]  /*0c30*/  STG.E desc[UR4][R10.64], R3 ;  /* 0x000000030a007986 */ /* 0x000fe2000c101904 */
[----:B------:R-:W-:Y:S05]  /*0c40*/  EXIT ;  /* 0x000000000000794d */ /* 0x000fea0003800000 */
.L_x_0:
[----:B------:R-:W-:-:S00]  /*0c50*/  BRA `(.L_x_0) ;  /* 0xfffffffc00fc7947 */ /* 0x000fc0000383ffff */
[----:B------:R-:W-:-:S00]  /*0c60*/  NOP ;  /* 0x0000000000007918 */ /* 0x000fc00000000000 */
        /* <DEDUP_REMOVED lines=9> */
.L_x_1:


//--------------------- .nv.global.init           --------------------------
	.section	.nv.global.init,"aw",@progbits
.nv.global.init:
	.type		_$_str,@object
	.size		_$_str,(_$_str_$_2 - _$_str)
_$_str:
        /*0000*/ 	.byte	0x5f, 0x5f, 0x43, 0x55, 0x44, 0x41, 0x5f, 0x46, 0x54, 0x5a, 0x00
	.type		_$_str_$_2,@object
	.size		_$_str_$_2,(.L_1 - _$_str_$_2)
_$_str_$_2:
        /*000b*/ 	.byte	0x5f, 0x5f, 0x43, 0x55, 0x44, 0x41, 0x5f, 0x50, 0x52, 0x45, 0x43, 0x5f, 0x53, 0x51, 0x52, 0x54
        /*001b*/ 	.byte	0x00
.L_1:


//--------------------- .nv.constant0.triton_per_fused_add_div_mean_mul_pow_sqrt_sub_25 --------------------------
	.section	.nv.constant0.triton_per_fused_add_div_mean_mul_pow_sqrt_sub_25,"a",@progbits
	.sectionflags	@""
	.align	4
.nv.constant0.triton_per_fused_add_div_mean_mul_pow_sqrt_sub_25:
	.zero		692
